	.headerflags	@"EF_CUDA_TEXMODE_UNIFIED EF_CUDA_64BIT_ADDRESS EF_CUDA_ACCELERATORS EF_CUDA_SM90 EF_CUDA_VIRTUAL_SM(EF_CUDA_SM90)"
	.elftype	@"ET_EXEC"


//--------------------- .nv.info                  --------------------------
	.section	.nv.info,"",@"SHT_CUDA_INFO"
	.align	4


	//----- nvinfo : EIATTR_REGCOUNT
	.align		4
        /*0000*/ 	.byte	0x04, 0x2f
        /*0002*/ 	.short	(.L_1 - .L_0)
	.align		4
.L_0:
        /*0004*/ 	.word	index@(triton_poi_fused_cat_143)
        /*0008*/ 	.word	0x00000020


	//----- nvinfo : EIATTR_MIN_STACK_SIZE
	.align		4
.L_1:
        /*000c*/ 	.byte	0x04, 0x12
        /*000e*/ 	.short	(.L_3 - .L_2)
	.align		4
.L_2:
        /*0010*/ 	.word	index@(triton_poi_fused_cat_143)
        /*0014*/ 	.word	0x00000000


	//----- nvinfo : EIATTR_FRAME_SIZE
	.align		4
.L_3:
        /*0018*/ 	.byte	0x04, 0x11
        /*001a*/ 	.short	(.L_5 - .L_4)
	.align		4
.L_4:
        /*001c*/ 	.word	index@(triton_poi_fused_cat_143)
        /*0020*/ 	.word	0x00000000


	//----- nvinfo : EIATTR_MIN_STACK_SIZE
	.align		4
.L_5:
        /*0024*/ 	.byte	0x04, 0x12
        /*0026*/ 	.short	(.L_7 - .L_6)
	.align		4
.L_6:
        /*0028*/ 	.word	index@(triton_poi_fused_cat_143)
        /*002c*/ 	.word	0x00000000
.L_7:


//--------------------- .nv.info.triton_poi_fused_cat_143 --------------------------
	.section	.nv.info.triton_poi_fused_cat_143,"",@"SHT_CUDA_INFO"
	.sectionflags	@""
	.align	4


	//----- nvinfo : EIATTR_CUDA_API_VERSION
	.align		4
        /*0000*/ 	.byte	0x04, 0x37
        /*0002*/ 	.short	(.L_9 - .L_8)
.L_8:
        /*0004*/ 	.word	0x0000007c


	//----- nvinfo : EIATTR_KPARAM_INFO
	.align		4
.L_9:
        /*0008*/ 	.byte	0x04, 0x17
        /*000a*/ 	.short	(.L_11 - .L_10)
.L_10:
        /*000c*/ 	.word	0x00000000
        /*0010*/ 	.short	0x000d
        /*0012*/ 	.short	0x0068
        /*0014*/ 	.byte	0x00, 0xf0, 0x11, 0x00


	//----- nvinfo : EIATTR_KPARAM_INFO
	.align		4
.L_11:
        /*0018*/ 	.byte	0x04, 0x17
        /*001a*/ 	.short	(.L_13 - .L_12)
.L_12:
        /*001c*/ 	.word	0x00000000
        /*0020*/ 	.short	0x000c
        /*0022*/ 	.short	0x0060
        /*0024*/ 	.byte	0x00, 0xf4, 0x21, 0x00


	//----- nvinfo : EIATTR_KPARAM_INFO
	.align		4
.L_13:
        /*0028*/ 	.byte	0x04, 0x17
        /*002a*/ 	.short	(.L_15 - .L_14)
.L_14:
        /*002c*/ 	.word	0x00000000
        /*0030*/ 	.short	0x000b
        /*0032*/ 	.short	0x0058
        /*0034*/ 	.byte	0x00, 0xf4, 0x21, 0x00


	//----- nvinfo : EIATTR_KPARAM_INFO
	.align		4
.L_15:
        /*0038*/ 	.byte	0x04, 0x17
        /*003a*/ 	.short	(.L_17 - .L_16)
.L_16:
        /*003c*/ 	.word	0x00000000
        /*0040*/ 	.short	0x000a
        /*0042*/ 	.short	0x0050
        /*0044*/ 	.byte	0x00, 0xf4, 0x21, 0x00


	//----- nvinfo : EIATTR_KPARAM_INFO
	.align		4
.L_17:
        /*0048*/ 	.byte	0x04, 0x17
        /*004a*/ 	.short	(.L_19 - .L_18)
.L_18:
        /*004c*/ 	.word	0x00000000
        /*0050*/ 	.short	0x0009
        /*0052*/ 	.short	0x0048
        /*0054*/ 	.byte	0x00, 0xf4, 0x21, 0x00


	//----- nvinfo : EIATTR_KPARAM_INFO
	.align		4
.L_19:
        /*0058*/ 	.byte	0x04, 0x17
        /*005a*/ 	.short	(.L_21 - .L_20)
.L_20:
        /*005c*/ 	.word	0x00000000
        /*0060*/ 	.short	0x0008
        /*0062*/ 	.short	0x0040
        /*0064*/ 	.byte	0x00, 0xf4, 0x21, 0x00


	//----- nvinfo : EIATTR_KPARAM_INFO
	.align		4
.L_21:
        /*0068*/ 	.byte	0x04, 0x17
        /*006a*/ 	.short	(.L_23 - .L_22)
.L_22:
        /*006c*/ 	.word	0x00000000
        /*0070*/ 	.short	0x0007
        /*0072*/ 	.short	0x0038
        /*0074*/ 	.byte	0x00, 0xf4, 0x21, 0x00


	//----- nvinfo : EIATTR_KPARAM_INFO
	.align		4
.L_23:
        /*0078*/ 	.byte	0x04, 0x17
        /*007a*/ 	.short	(.L_25 - .L_24)
.L_24:
        /*007c*/ 	.word	0x00000000
        /*0080*/ 	.short	0x0006
        /*0082*/ 	.short	0x0030
        /*0084*/ 	.byte	0x00, 0xf4, 0x21, 0x00


	//----- nvinfo : EIATTR_KPARAM_INFO
	.align		4
.L_25:
        /*0088*/ 	.byte	0x04, 0x17
        /*008a*/ 	.short	(.L_27 - .L_26)
.L_26:
        /*008c*/ 	.word	0x00000000
        /*0090*/ 	.short	0x0005
        /*0092*/ 	.short	0x0028
        /*0094*/ 	.byte	0x00, 0xf4, 0x21, 0x00


	//----- nvinfo : EIATTR_KPARAM_INFO
	.align		4
.L_27:
        /*0098*/ 	.byte	0x04, 0x17
        /*009a*/ 	.short	(.L_29 - .L_28)
.L_28:
        /*009c*/ 	.word	0x00000000
        /*00a0*/ 	.short	0x0004
        /*00a2*/ 	.short	0x0020
        /*00a4*/ 	.byte	0x00, 0xf4, 0x21, 0x00


	//----- nvinfo : EIATTR_KPARAM_INFO
	.align		4
.L_29:
        /*00a8*/ 	.byte	0x04, 0x17
        /*00aa*/ 	.short	(.L_31 - .L_30)
.L_30:
        /*00ac*/ 	.word	0x00000000
        /*00b0*/ 	.short	0x0003
        /*00b2*/ 	.short	0x0018
        /*00b4*/ 	.byte	0x00, 0xf4, 0x21, 0x00


	//----- nvinfo : EIATTR_KPARAM_INFO
	.align		4
.L_31:
        /*00b8*/ 	.byte	0x04, 0x17
        /*00ba*/ 	.short	(.L_33 - .L_32)
.L_32:
        /*00bc*/ 	.word	0x00000000
        /*00c0*/ 	.short	0x0002
        /*00c2*/ 	.short	0x0010
        /*00c4*/ 	.byte	0x00, 0xf4, 0x21, 0x00


	//----- nvinfo : EIATTR_KPARAM_INFO
	.align		4
.L_33:
        /*00c8*/ 	.byte	0x04, 0x17
        /*00ca*/ 	.short	(.L_35 - .L_34)
.L_34:
        /*00cc*/ 	.word	0x00000000
        /*00d0*/ 	.short	0x0001
        /*00d2*/ 	.short	0x0008
        /*00d4*/ 	.byte	0x00, 0xf4, 0x21, 0x00


	//----- nvinfo : EIATTR_KPARAM_INFO
	.align		4
.L_35:
        /*00d8*/ 	.byte	0x04, 0x17
        /*00da*/ 	.short	(.L_37 - .L_36)
.L_36:
        /*00dc*/ 	.word	0x00000000
        /*00e0*/ 	.short	0x0000
        /*00e2*/ 	.short	0x0000
        /*00e4*/ 	.byte	0x00, 0xf4, 0x21, 0x00


	//----- nvinfo : EIATTR_SPARSE_MMA_MASK
	.align		4
.L_37:
        /*00e8*/ 	.byte	0x03, 0x50
        /*00ea*/ 	.short	0x0000


	//----- nvinfo : EIATTR_MAXREG_COUNT
	.align		4
        /*00ec*/ 	.byte	0x03, 0x1b
        /*00ee*/ 	.short	0x00ff


	//----- nvinfo : EIATTR_EXIT_INSTR_OFFSETS
	.align		4
        /*00f0*/ 	.byte	0x04, 0x1c
        /*00f2*/ 	.short	(.L_39 - .L_38)


	//   ....[0]....
.L_38:
        /*00f4*/ 	.word	0x00000720


	//----- nvinfo : EIATTR_REQNTID
	.align		4
.L_39:
        /*00f8*/ 	.byte	0x04, 0x10
        /*00fa*/ 	.short	(.L_41 - .L_40)
.L_40:
        /*00fc*/ 	.word	0x00000100
        /*0100*/ 	.word	0x00000001
        /*0104*/ 	.word	0x00000001


	//----- nvinfo : EIATTR_CBANK_PARAM_SIZE
	.align		4
.L_41:
        /*0108*/ 	.byte	0x03, 0x19
        /*010a*/ 	.short	0x006c


	//----- nvinfo : EIATTR_PARAM_CBANK
	.align		4
        /*010c*/ 	.byte	0x04, 0x0a
        /*010e*/ 	.short	(.L_43 - .L_42)
	.align		4
.L_42:
        /*0110*/ 	.word	index@(.nv.constant0.triton_poi_fused_cat_143)
        /*0114*/ 	.short	0x0210
        /*0116*/ 	.short	0x006c


	//----- nvinfo : EIATTR_SW_WAR
	.align		4
.L_43:
        /*0118*/ 	.byte	0x04, 0x36
        /*011a*/ 	.short	(.L_45 - .L_44)
.L_44:
        /*011c*/ 	.word	0x00000008
.L_45:


//--------------------- .nv.callgraph             --------------------------
	.section	.nv.callgraph,"",@"SHT_CUDA_CALLGRAPH"
	.align	4
	.sectionentsize	8
	.align		4
        /*0000*/ 	.word	0x00000000
	.align		4
        /*0004*/ 	.word	0xffffffff
	.align		4
        /*0008*/ 	.word	0x00000000
	.align		4
        /*000c*/ 	.word	0xfffffffe
	.align		4
        /*0010*/ 	.word	0x00000000
	.align		4
        /*0014*/ 	.word	0xfffffffd
	.align		4
        /*0018*/ 	.word	0x00000000
	.align		4
        /*001c*/ 	.word	0xfffffffc


//--------------------- .text.triton_poi_fused_cat_143 --------------------------
	.section	.text.triton_poi_fused_cat_143,"ax",@progbits
	.align	128
        .global         triton_poi_fused_cat_143
        .type           triton_poi_fused_cat_143,@function
        .size           triton_poi_fused_cat_143,(.L_x_1 - triton_poi_fused_cat_143)
        .other          triton_poi_fused_cat_143,@"STO_CUDA_ENTRY STV_DEFAULT"
triton_poi_fused_cat_143:
.text.triton_poi_fused_cat_143:
[----:B------:R-:W-:Y:S01]  /*0000*/  LDC R1, c[0x0][0x28] ;  /* 0x00000a00ff017b82 */ /* 0x000fe20000000800 */
[----:B------:R-:W1:Y:S07]  /*0010*/  S2R R0, SR_TID.X ;  /* 0x0000000000007919 */ /* 0x000e6e0000002100 */
[----:B------:R-:W2:Y:S01]  /*0020*/  LDC.64 R6, c[0x0][0x228] ;  /* 0x00008a00ff067b82 */ /* 0x000ea20000000a00 */
[----:B------:R-:W-:Y:S01]  /*0030*/  ULDC.64 UR4, c[0x0][0x208] ;  /* 0x0000820000047ab9 */ /* 0x000fe20000000a00 */
[----:B------:R-:W3:Y:S06]  /*0040*/  S2R R3, SR_CTAID.X ;  /* 0x0000000000037919 */ /* 0x000eec0000002500 */
[----:B------:R-:W4:Y:S08]  /*0050*/  LDC.64 R14, c[0x0][0x238] ;  /* 0x00008e00ff0e7b82 */ /* 0x000f300000000a00 */
[----:B------:R-:W5:Y:S08]  /*0060*/  LDC.64 R26, c[0x0][0x230] ;  /* 0x00008c00ff1a7b82 */ /* 0x000f700000000a00 */
[----:B------:R-:W2:Y:S01]  /*0070*/  LDC.64 R16, c[0x0][0x240] ;  /* 0x00009000ff107b82 */ /* 0x000ea20000000a00 */
[----:B-1----:R-:W-:-:S07]  /*0080*/  IMAD.SHL.U32 R0, R0, 0x2, RZ ;  /* 0x0000000200007824 */ /* 0x002fce00078e00ff */
[----:B------:R-:W1:Y:S01]  /*0090*/  LDC.64 R24, c[0x0][0x250] ;  /* 0x00009400ff187b82 */ /* 0x000e620000000a00 */
[----:B------:R-:W-:-:S07]  /*00a0*/  LOP3.LUT R0, R0, 0x1fe, RZ, 0xc0, !PT ;  /* 0x000001fe00007812 */ /* 0x000fce00078ec0ff */
[----:B------:R-:W1:Y:S01]  /*00b0*/  LDC.64 R20, c[0x0][0x248] ;  /* 0x00009200ff147b82 */ /* 0x000e620000000a00 */
[----:B---3--:R-:W-:-:S04]  /*00c0*/  IMAD R0, R3, 0x200, R0 ;  /* 0x0000020003007824 */ /* 0x008fc800078e0200 */
[----:B------:R-:W-:Y:S01]  /*00d0*/  IMAD.HI R8, R0, 0x2aaaaaab, RZ ;  /* 0x2aaaaaab00087827 */ /* 0x000fe200078e02ff */
[----:B------:R-:W-:-:S04]  /*00e0*/  SHF.R.S32.HI R3, RZ, 0x1f, R0 ;  /* 0x0000001fff037819 */ /* 0x000fc80000011400 */
[----:B------:R-:W-:Y:S02]  /*00f0*/  LEA.HI R4, R3, R0, RZ, 0xc ;  /* 0x0000000003047211 */ /* 0x000fe400078f60ff */
[----:B------:R-:W3:Y:S01]  /*0100*/  LDC.64 R2, c[0x0][0x220] ;  /* 0x00008800ff027b82 */ /* 0x000ee20000000a00 */
[----:B------:R-:W-:Y:S02]  /*0110*/  SHF.R.U32.HI R11, RZ, 0x1f, R8 ;  /* 0x0000001fff0b7819 */ /* 0x000fe40000011608 */
[----:B------:R-:W-:Y:S02]  /*0120*/  SHF.R.S32.HI R22, RZ, 0xc, R4 ;  /* 0x0000000cff167819 */ /* 0x000fe40000011404 */
[----:B------:R-:W-:Y:S02]  /*0130*/  LOP3.LUT R9, R4, 0xfffff000, RZ, 0xc0, !PT ;  /* 0xfffff00004097812 */ /* 0x000fe400078ec0ff */
[----:B------:R-:W-:Y:S01]  /*0140*/  LEA.HI R8, R8, R11, RZ, 0x14 ;  /* 0x0000000b08087211 */ /* 0x000fe200078fa0ff */
[----:B------:R-:W-:-:S04]  /*0150*/  IMAD.HI R5, R22, 0x2aaaaaab, RZ ;  /* 0x2aaaaaab16057827 */ /* 0x000fc800078e02ff */
[----:B------:R-:W-:Y:S01]  /*0160*/  IMAD.IADD R9, R0, 0x1, -R9 ;  /* 0x0000000100097824 */ /* 0x000fe200078e0a09 */
[----:B------:R-:W-:-:S03]  /*0170*/  LEA.HI R5, R5, R5, RZ, 0x1 ;  /* 0x0000000505057211 */ /* 0x000fc600078f08ff */
[----:B------:R-:W-:Y:S02]  /*0180*/  IMAD R23, R8, 0x1000, R9 ;  /* 0x0000100008177824 */ /* 0x000fe400078e0209 */
[----:B------:R-:W-:Y:S01]  /*0190*/  IMAD R22, R5, -0x6, R22 ;  /* 0xfffffffa05167824 */ /* 0x000fe200078e0216 */
[----:B------:R-:W-:Y:S01]  /*01a0*/  CS2R R4, SRZ ;  /* 0x0000000000047805 */ /* 0x000fe2000001ff00 */
[C---:B--2---:R-:W-:Y:S02]  /*01b0*/  IMAD.WIDE R18, R23.reuse, 0x4, R6 ;  /* 0x0000000417127825 */ /* 0x044fe400078e0206 */
[----:B------:R-:W2:Y:S01]  /*01c0*/  LDC.64 R6, c[0x0][0x258] ;  /* 0x00009600ff067b82 */ /* 0x000ea20000000a00 */
[C---:B------:R-:W-:Y:S01]  /*01d0*/  ISETP.NE.AND P2, PT, R22.reuse, 0x1, PT ;  /* 0x000000011600780c */ /* 0x040fe20003f45270 */
[----:B---3--:R-:W-:Y:S01]  /*01e0*/  IMAD.WIDE R12, R23, 0x4, R2 ;  /* 0x00000004170c7825 */ /* 0x008fe200078e0202 */
[----:B------:R-:W-:Y:S02]  /*01f0*/  CS2R R2, SRZ ;  /* 0x0000000000027805 */ /* 0x000fe4000001ff00 */
[----:B------:R-:W-:-:S02]  /*0200*/  ISETP.NE.AND P3, PT, R22, 0x2, PT ;  /* 0x000000021600780c */ /* 0x000fc40003f65270 */
[C---:B------:R-:W-:Y:S02]  /*0210*/  ISETP.NE.AND P4, PT, R22.reuse, 0x3, PT ;  /* 0x000000031600780c */ /* 0x040fe40003f85270 */
[----:B------:R-:W-:Y:S02]  /*0220*/  ISETP.NE.AND P5, PT, R22, 0x4, PT ;  /* 0x000000041600780c */ /* 0x000fe40003fa5270 */
[----:B------:R-:W-:Y:S01]  /*0230*/  CS2R R8, SRZ ;  /* 0x0000000000087805 */ /* 0x000fe2000001ff00 */
[C---:B----4-:R-:W-:Y:S02]  /*0240*/  IMAD.WIDE R28, R23.reuse, 0x4, R14 ;  /* 0x00000004171c7825 */ /* 0x050fe400078e020e */
[----:B------:R3:W4:Y:S02]  /*0250*/  @!P2 LDG.E.EL.64 R4, desc[UR4][R12.64] ;  /* 0x000000040c04a981 */ /* 0x000724000c2e1b00 */
[C---:B-----5:R-:W-:Y:S02]  /*0260*/  IMAD.WIDE R26, R23.reuse, 0x4, R26 ;  /* 0x00000004171a7825 */ /* 0x060fe400078e021a */
[----:B------:R5:W4:Y:S02]  /*0270*/  @!P2 LDG.E.EL.64 R2, desc[UR4][R18.64] ;  /* 0x000000041202a981 */ /* 0x000b24000c2e1b00 */
[C---:B0-----:R-:W-:Y:S01]  /*0280*/  IMAD.WIDE R14, R23.reuse, 0x4, R16 ;  /* 0x00000004170e7825 */ /* 0x041fe200078e0210 */
[----:B------:R-:W-:Y:S01]  /*0290*/  CS2R R10, SRZ ;  /* 0x00000000000a7805 */ /* 0x000fe2000001ff00 */
[----:B------:R0:W4:Y:S02]  /*02a0*/  @!P3 LDG.E.EL.64 R8, desc[UR4][R26.64] ;  /* 0x000000041a08b981 */ /* 0x000124000c2e1b00 */
[----:B-1----:R-:W-:Y:S01]  /*02b0*/  IMAD.WIDE R24, R23, 0x4, R24 ;  /* 0x0000000417187825 */ /* 0x002fe200078e0218 */
[----:B---3--:R-:W-:-:S02]  /*02c0*/  CS2R R12, SRZ ;  /* 0x00000000000c7805 */ /* 0x008fc4000001ff00 */
[----:B-----5:R-:W-:Y:S01]  /*02d0*/  CS2R R18, SRZ ;  /* 0x0000000000127805 */ /* 0x020fe2000001ff00 */
[----:B--2---:R-:W-:-:S03]  /*02e0*/  IMAD.WIDE R6, R23, 0x4, R6 ;  /* 0x0000000417067825 */ /* 0x004fc600078e0206 */
[----:B------:R1:W2:Y:S01]  /*02f0*/  @!P4 LDG.E.EL.64 R12, desc[UR4][R14.64] ;  /* 0x000000040e0cc981 */ /* 0x0002a2000c2e1b00 */
[----:B0-----:R-:W-:-:S03]  /*0300*/  IMAD.WIDE R26, R23, 0x4, R20 ;  /* 0x00000004171a7825 */ /* 0x001fc600078e0214 */
[----:B------:R0:W3:Y:S01]  /*0310*/  @!P5 LDG.E.EL.64 R18, desc[UR4][R24.64] ;  /* 0x000000041812d981 */ /* 0x0000e2000c2e1b00 */
[----:B------:R-:W-:Y:S02]  /*0320*/  CS2R R20, SRZ ;  /* 0x0000000000147805 */ /* 0x000fe4000001ff00 */
[----:B------:R-:W-:Y:S02]  /*0330*/  CS2R R16, SRZ ;  /* 0x0000000000107805 */ /* 0x000fe4000001ff00 */
[C---:B------:R-:W-:Y:S01]  /*0340*/  ISETP.GE.AND P1, PT, R22.reuse, 0x1, PT ;  /* 0x000000011600780c */ /* 0x040fe20003f26270 */
[----:B------:R-:W5:Y:S01]  /*0350*/  @!P3 LDG.E.EL.64 R10, desc[UR4][R28.64] ;  /* 0x000000041c0ab981 */ /* 0x000f62000c2e1b00 */
[----:B-1----:R-:W1:Y:S03]  /*0360*/  LDC.64 R14, c[0x0][0x210] ;  /* 0x00008400ff0e7b82 */ /* 0x002e660000000a00 */
[----:B------:R0:W2:Y:S01]  /*0370*/  @!P5 LDG.E.EL.64 R20, desc[UR4][R6.64] ;  /* 0x000000040614d981 */ /* 0x0000a2000c2e1b00 */
[----:B------:R-:W-:-:S03]  /*0380*/  ISETP.GT.AND P0, PT, R22, 0x4, PT ;  /* 0x000000041600780c */ /* 0x000fc60003f04270 */
[----:B------:R1:W3:Y:S01]  /*0390*/  @!P4 LDG.E.EL.64 R16, desc[UR4][R26.64] ;  /* 0x000000041a10c981 */ /* 0x0002e2000c2e1b00 */
[----:B0-----:R-:W0:Y:S08]  /*03a0*/  LDC.64 R24, c[0x0][0x260] ;  /* 0x00009800ff187b82 */ /* 0x001e300000000a00 */
[----:B------:R-:W0:Y:S01]  /*03b0*/  LDC.64 R6, c[0x0][0x268] ;  /* 0x00009a00ff067b82 */ /* 0x000e220000000a00 */
[----:B-1----:R-:W-:Y:S01]  /*03c0*/  IMAD.WIDE R28, R23, 0x4, R14 ;  /* 0x00000004171c7825 */ /* 0x002fe200078e020e */
[----:B------:R-:W-:-:S06]  /*03d0*/  CS2R R14, SRZ ;  /* 0x00000000000e7805 */ /* 0x000fcc000001ff00 */
[----:B------:R1:W3:Y:S01]  /*03e0*/  @!P1 LDG.E.EL.64 R14, desc[UR4][R28.64] ;  /* 0x000000041c0e9981 */ /* 0x0002e2000c2e1b00 */
[----:B0-----:R-:W-:Y:S01]  /*03f0*/  IMAD.WIDE R26, R23, 0x4, R24 ;  /* 0x00000004171a7825 */ /* 0x001fe200078e0218 */
[----:B------:R-:W-:-:S06]  /*0400*/  CS2R R24, SRZ ;  /* 0x0000000000187805 */ /* 0x000fcc000001ff00 */
[----:B------:R0:W3:Y:S01]  /*0410*/  @P0 LDG.E.EL.64 R24, desc[UR4][R26.64] ;  /* 0x000000041a180981 */ /* 0x0000e2000c2e1b00 */
[----:B-1----:R-:W-:Y:S01]  /*0420*/  IMAD.WIDE R28, R23, 0x4, R6 ;  /* 0x00000004171c7825 */ /* 0x002fe200078e0206 */
[----:B------:R-:W-:-:S06]  /*0430*/  CS2R R6, SRZ ;  /* 0x0000000000067805 */ /* 0x000fcc000001ff00 */
[----:B------:R-:W3:Y:S01]  /*0440*/  @P0 LDG.E.EL.64 R6, desc[UR4][R28.64] ;  /* 0x000000041c060981 */ /* 0x000ee2000c2e1b00 */
[----:B0-----:R-:W0:Y:S03]  /*0450*/  LDC.64 R26, c[0x0][0x218] ;  /* 0x00008600ff1a7b82 */ /* 0x001e260000000a00 */
[----:B0-----:R-:W3:Y:S01]  /*0460*/  LDG.E R22, desc[UR4][R26.64] ;  /* 0x000000041a167981 */ /* 0x001ee2000c1e1900 */
[----:B----4-:R-:W-:Y:S02]  /*0470*/  SEL R5, R5, RZ, !P2 ;  /* 0x000000ff05057207 */ /* 0x010fe40005000000 */
[----:B------:R-:W-:Y:S02]  /*0480*/  SEL R23, R2, RZ, !P2 ;  /* 0x000000ff02177207 */ /* 0x000fe40005000000 */
[----:B------:R-:W-:Y:S02]  /*0490*/  SEL R2, R3, RZ, !P2 ;  /* 0x000000ff03027207 */ /* 0x000fe40005000000 */
[----:B------:R-:W-:-:S02]  /*04a0*/  SEL R3, R9, RZ, !P3 ;  /* 0x000000ff09037207 */ /* 0x000fc40005800000 */
[----:B------:R-:W-:Y:S01]  /*04b0*/  SEL R8, R8, RZ, !P3 ;  /* 0x000000ff08087207 */ /* 0x000fe20005800000 */
[----:B------:R-:W-:Y:S01]  /*04c0*/  FADD R5, R5, R2 ;  /* 0x0000000205057221 */ /* 0x000fe20000000000 */
[----:B-----5:R-:W-:Y:S02]  /*04d0*/  SEL R9, R10, RZ, !P3 ;  /* 0x000000ff0a097207 */ /* 0x020fe40005800000 */
[----:B------:R-:W-:Y:S02]  /*04e0*/  SEL R10, R11, RZ, !P3 ;  /* 0x000000ff0b0a7207 */ /* 0x000fe40005800000 */
[----:B--2---:R-:W-:Y:S01]  /*04f0*/  SEL R11, R12, RZ, !P4 ;  /* 0x000000ff0c0b7207 */ /* 0x004fe20006000000 */
[----:B------:R-:W-:Y:S02]  /*0500*/  FADD R9, R8, R9 ;  /* 0x0000000908097221 */ /* 0x000fe40000000000 */
[----:B------:R-:W-:Y:S01]  /*0510*/  FADD R8, R3, R10 ;  /* 0x0000000a03087221 */ /* 0x000fe20000000000 */
[----:B---3--:R-:W-:Y:S01]  /*0520*/  SEL R16, R16, RZ, !P4 ;  /* 0x000000ff10107207 */ /* 0x008fe20006000000 */
[----:B------:R-:W0:Y:S01]  /*0530*/  LDC.64 R2, c[0x0][0x270] ;  /* 0x00009c00ff027b82 */ /* 0x000e220000000a00 */
[----:B------:R-:W-:-:S02]  /*0540*/  SEL R12, R19, RZ, !P5 ;  /* 0x000000ff130c7207 */ /* 0x000fc40006800000 */
[----:B------:R-:W-:Y:S01]  /*0550*/  SEL R21, R21, RZ, !P5 ;  /* 0x000000ff15157207 */ /* 0x000fe20006800000 */
[----:B------:R-:W-:Y:S01]  /*0560*/  FADD R10, R11, R16 ;  /* 0x000000100b0a7221 */ /* 0x000fe20000000000 */
[----:B------:R-:W-:Y:S02]  /*0570*/  SEL R11, R18, RZ, !P5 ;  /* 0x000000ff120b7207 */ /* 0x000fe40006800000 */
[----:B------:R-:W-:Y:S01]  /*0580*/  SEL R20, R20, RZ, !P5 ;  /* 0x000000ff14147207 */ /* 0x000fe20006800000 */
[----:B------:R-:W-:Y:S01]  /*0590*/  FADD R21, R12, R21 ;  /* 0x000000150c157221 */ /* 0x000fe20000000000 */
[----:B------:R-:W-:Y:S02]  /*05a0*/  SEL R16, R13, RZ, !P4 ;  /* 0x000000ff0d107207 */ /* 0x000fe40006000000 */
[----:B------:R-:W-:Y:S01]  /*05b0*/  SEL R17, R17, RZ, !P4 ;  /* 0x000000ff11117207 */ /* 0x000fe20006000000 */
[----:B------:R-:W-:Y:S01]  /*05c0*/  FADD R11, R11, R20 ;  /* 0x000000140b0b7221 */ /* 0x000fe20000000000 */
[----:B------:R-:W-:-:S03]  /*05d0*/  SEL R4, R4, RZ, !P2 ;  /* 0x000000ff04047207 */ /* 0x000fc60005000000 */
[----:B------:R-:W-:Y:S02]  /*05e0*/  FADD R16, R16, R17 ;  /* 0x0000001110107221 */ /* 0x000fe40000000000 */
[----:B------:R-:W-:Y:S01]  /*05f0*/  FADD R4, R4, R23 ;  /* 0x0000001704047221 */ /* 0x000fe20000000000 */
[----:B------:R-:W-:Y:S02]  /*0600*/  SEL R19, R24, RZ, P0 ;  /* 0x000000ff18137207 */ /* 0x000fe40000000000 */
[----:B------:R-:W-:Y:S02]  /*0610*/  SEL R18, R25, RZ, P0 ;  /* 0x000000ff19127207 */ /* 0x000fe40000000000 */
[----:B------:R-:W-:Y:S02]  /*0620*/  SEL R6, R6, RZ, P0 ;  /* 0x000000ff06067207 */ /* 0x000fe40000000000 */
[----:B------:R-:W-:-:S03]  /*0630*/  SEL R7, R7, RZ, P0 ;  /* 0x000000ff07077207 */ /* 0x000fc60000000000 */
[----:B------:R-:W-:Y:S02]  /*0640*/  FADD R6, R19, R6 ;  /* 0x0000000613067221 */ /* 0x000fe40000000000 */
[----:B------:R-:W-:Y:S01]  /*0650*/  FADD R12, R18, R7 ;  /* 0x00000007120c7221 */ /* 0x000fe20000000000 */
[----:B------:R-:W-:Y:S02]  /*0660*/  SEL R7, R14, RZ, !P1 ;  /* 0x000000ff0e077207 */ /* 0x000fe40004800000 */
[----:B------:R-:W-:Y:S02]  /*0670*/  @P5 FSEL R11, R6, RZ, P0 ;  /* 0x000000ff060b5208 */ /* 0x000fe40000000000 */
[----:B------:R-:W-:Y:S02]  /*0680*/  @P5 FSEL R21, R12, RZ, P0 ;  /* 0x000000ff0c155208 */ /* 0x000fe40000000000 */
[----:B------:R-:W-:Y:S02]  /*0690*/  SEL R15, R15, RZ, !P1 ;  /* 0x000000ff0f0f7207 */ /* 0x000fe40004800000 */
[----:B------:R-:W-:-:S02]  /*06a0*/  @P3 FSEL R9, R10, R11, !P4 ;  /* 0x0000000b0a093208 */ /* 0x000fc40006000000 */
[----:B------:R-:W-:Y:S01]  /*06b0*/  @P3 FSEL R8, R16, R21, !P4 ;  /* 0x0000001510083208 */ /* 0x000fe20006000000 */
[----:B0-----:R-:W-:-:S04]  /*06c0*/  IMAD.WIDE R2, R0, 0x4, R2 ;  /* 0x0000000400027825 */ /* 0x001fc800078e0202 */
[C---:B------:R-:W-:Y:S01]  /*06d0*/  FADD R14, R22.reuse, R7 ;  /* 0x00000007160e7221 */ /* 0x040fe20000000000 */
[----:B------:R-:W-:Y:S01]  /*06e0*/  FADD R15, R22, R15 ;  /* 0x0000000f160f7221 */ /* 0x000fe20000000000 */
[----:B------:R-:W-:Y:S02]  /*06f0*/  @P1 FSEL R14, R4, R9, !P2 ;  /* 0x00000009040e1208 */ /* 0x000fe40005000000 */
[----:B------:R-:W-:-:S05]  /*0700*/  @P1 FSEL R15, R5, R8, !P2 ;  /* 0x00000008050f1208 */ /* 0x000fca0005000000 */
[----:B------:R-:W-:Y:S01]  /*0710*/  STG.E.64 desc[UR4][R2.64], R14 ;  /* 0x0000000e02007986 */ /* 0x000fe2000c101b04 */
[----:B------:R-:W-:Y:S05]  /*0720*/  EXIT ;  /* 0x000000000000794d */ /* 0x000fea0003800000 */
.L_x_0:
[----:B------:R-:W-:-:S00]  /*0730*/  BRA `(.L_x_0) ;  /* 0xfffffffc00fc7947 */ /* 0x000fc0000383ffff */
[----:B------:R-:W-:-:S00]  /*0740*/  NOP ;  /* 0x0000000000007918 */ /* 0x000fc00000000000 */
        /* <DEDUP_REMOVED lines=11> */
.L_x_1:


//--------------------- .nv.constant0.triton_poi_fused_cat_143 --------------------------
	.section	.nv.constant0.triton_poi_fused_cat_143,"a",@progbits
	.sectionflags	@""
	.align	4
.nv.constant0.triton_poi_fused_cat_143:
	.zero		636
